	.headerflags	@"EF_CUDA_TEXMODE_UNIFIED EF_CUDA_64BIT_ADDRESS EF_CUDA_SM86 EF_CUDA_VIRTUAL_SM(EF_CUDA_SM86)"
	.elftype	@"ET_EXEC"


//--------------------- .nv.info                  --------------------------
	.section	.nv.info,"",@"SHT_CUDA_INFO"
	.align	4


	//----- nvinfo : EIATTR_REGCOUNT
	.align		4
        /*0000*/ 	.byte	0x04, 0x2f
        /*0002*/ 	.short	(.L_1 - .L_0)
	.align		4
.L_0:
        /*0004*/ 	.word	index@(triton_poi_fused_relu_4)
        /*0008*/ 	.word	0x00000008


	//----- nvinfo : EIATTR_FRAME_SIZE
	.align		4
.L_1:
        /*000c*/ 	.byte	0x04, 0x11
        /*000e*/ 	.short	(.L_3 - .L_2)
	.align		4
.L_2:
        /*0010*/ 	.word	index@(triton_poi_fused_relu_4)
        /*0014*/ 	.word	0x00000000


	//----- nvinfo : EIATTR_MIN_STACK_SIZE
	.align		4
.L_3:
        /*0018*/ 	.byte	0x04, 0x12
        /*001a*/ 	.short	(.L_5 - .L_4)
	.align		4
.L_4:
        /*001c*/ 	.word	index@(triton_poi_fused_relu_4)
        /*0020*/ 	.word	0x00000000
.L_5:


//--------------------- .nv.info.triton_poi_fused_relu_4 --------------------------
	.section	.nv.info.triton_poi_fused_relu_4,"",@"SHT_CUDA_INFO"
	.sectionflags	@""
	.align	4


	//----- nvinfo : EIATTR_CUDA_API_VERSION
	.align		4
        /*0000*/ 	.byte	0x04, 0x37
        /*0002*/ 	.short	(.L_7 - .L_6)
.L_6:
        /*0004*/ 	.word	0x00000080


	//----- nvinfo : EIATTR_SW2861232_WAR
	.align		4
.L_7:
        /*0008*/ 	.byte	0x01, 0x35
	.zero		2


	//----- nvinfo : EIATTR_PARAM_CBANK
	.align		4
        /*000c*/ 	.byte	0x04, 0x0a
        /*000e*/ 	.short	(.L_9 - .L_8)
	.align		4
.L_8:
        /*0010*/ 	.word	index@(.nv.constant0.triton_poi_fused_relu_4)
        /*0014*/ 	.short	0x0160
        /*0016*/ 	.short	0x0018


	//----- nvinfo : EIATTR_CBANK_PARAM_SIZE
	.align		4
.L_9:
        /*0018*/ 	.byte	0x03, 0x19
        /*001a*/ 	.short	0x0018


	//----- nvinfo : EIATTR_KPARAM_INFO
	.align		4
        /*001c*/ 	.byte	0x04, 0x17
        /*001e*/ 	.short	(.L_11 - .L_10)
.L_10:
        /*0020*/ 	.word	0x00000000
        /*0024*/ 	.short	0x0002
        /*0026*/ 	.short	0x0010
        /*0028*/ 	.byte	0x00, 0xf4, 0x21, 0x00


	//----- nvinfo : EIATTR_KPARAM_INFO
	.align		4
.L_11:
        /*002c*/ 	.byte	0x04, 0x17
        /*002e*/ 	.short	(.L_13 - .L_12)
.L_12:
        /*0030*/ 	.word	0x00000000
        /*0034*/ 	.short	0x0001
        /*0036*/ 	.short	0x0008
        /*0038*/ 	.byte	0x00, 0xf0, 0x11, 0x00


	//----- nvinfo : EIATTR_KPARAM_INFO
	.align		4
.L_13:
        /*003c*/ 	.byte	0x04, 0x17
        /*003e*/ 	.short	(.L_15 - .L_14)
.L_14:
        /*0040*/ 	.word	0x00000000
        /*0044*/ 	.short	0x0000
        /*0046*/ 	.short	0x0000
        /*0048*/ 	.byte	0x00, 0xf4, 0x21, 0x00


	//----- nvinfo : EIATTR_MAXREG_COUNT
	.align		4
.L_15:
        /*004c*/ 	.byte	0x03, 0x1b
        /*004e*/ 	.short	0x00ff


	//----- nvinfo : EIATTR_EXIT_INSTR_OFFSETS
	.align		4
        /*0050*/ 	.byte	0x04, 0x1c
        /*0052*/ 	.short	(.L_17 - .L_16)


	//   ....[0]....
.L_16:
        /*0054*/ 	.word	0x00000100


	//   ....[1]....
        /*0058*/ 	.word	0x00000120


	//----- nvinfo : EIATTR_REQNTID
	.align		4
.L_17:
        /*005c*/ 	.byte	0x04, 0x10
        /*005e*/ 	.short	(.L_19 - .L_18)
.L_18:
        /*0060*/ 	.word	0x00000080
        /*0064*/ 	.word	0x00000001
        /*0068*/ 	.word	0x00000001


	//----- nvinfo : EIATTR_CRS_STACK_SIZE
	.align		4
.L_19:
        /*006c*/ 	.byte	0x04, 0x1e
        /*006e*/ 	.short	(.L_21 - .L_20)
.L_20:
        /*0070*/ 	.word	0x00000000
.L_21:


//--------------------- .nv.callgraph             --------------------------
	.section	.nv.callgraph,"",@"SHT_CUDA_CALLGRAPH"
	.align	4
	.sectionentsize	8
	.align		4
        /*0000*/ 	.word	0x00000000
	.align		4
        /*0004*/ 	.word	0xffffffff
	.align		4
        /*0008*/ 	.word	0x00000000
	.align		4
        /*000c*/ 	.word	0xfffffffe
	.align		4
        /*0010*/ 	.word	0x00000000
	.align		4
        /*0014*/ 	.word	0xfffffffd
	.align		4
        /*0018*/ 	.word	0x00000000
	.align		4
        /*001c*/ 	.word	0xfffffffc


//--------------------- .nv.rel.action            --------------------------
	.section	.nv.rel.action,"",@"SHT_CUDA_RELOCINFO"
	.align	8
	.sectionentsize	8
        /*0000*/ 	.byte	0x73, 0x00, 0x00, 0x00, 0x00, 0x00, 0x00, 0x00, 0x00, 0x00, 0x00, 0x11, 0x25, 0x00, 0x05, 0x36


//--------------------- .nv.constant0.triton_poi_fused_relu_4 --------------------------
	.section	.nv.constant0.triton_poi_fused_relu_4,"a",@progbits
	.sectionflags	@""
	.align	4
.nv.constant0.triton_poi_fused_relu_4:
	.zero		376


//--------------------- .text.triton_poi_fused_relu_4 --------------------------
	.section	.text.triton_poi_fused_relu_4,"ax",@progbits
	.sectioninfo	@"SHI_REGISTERS=8"
	.align	128
        .global         triton_poi_fused_relu_4
        .type           triton_poi_fused_relu_4,@function
        .size           triton_poi_fused_relu_4,(.L_x_3 - triton_poi_fused_relu_4)
        .other          triton_poi_fused_relu_4,@"STO_CUDA_ENTRY STV_DEFAULT"
triton_poi_fused_relu_4:
.text.triton_poi_fused_relu_4:
[----:B------:R-:W-:Y:S02]  /*0000*/  IMAD.MOV.U32 R1, RZ, RZ, c[0x0][0x28] ;  /* 0x00000a00ff017624 */ /* 0x000fe400078e00ff */
[----:B------:R-:W0:Y:S01]  /*0010*/  S2R R0, SR_TID.X ;  /* 0x0000000000007919 */ /* 0x000e220000002100 */
[----:B------:R-:W-:Y:S01]  /*0020*/  ULDC.64 UR4, c[0x0][0x118] ;  /* 0x0000460000047ab9 */ /* 0x000fe20000000a00 */
[----:B------:R-:W-:Y:S01]  /*0030*/  BSSY B0, `(.L_x_0) ;  /* 0x000000a000007945 */ /* 0x000fe20003800000 */
[----:B------:R-:W-:Y:S01]  /*0040*/  IMAD.MOV.U32 R4, RZ, RZ, RZ ;  /* 0x000000ffff047224 */ /* 0x000fe200078e00ff */
[----:B------:R-:W1:Y:S01]  /*0050*/  S2R R3, SR_CTAID.X ;  /* 0x0000000000037919 */ /* 0x000e620000002500 */
[----:B0-----:R-:W-:-:S05]  /*0060*/  LOP3.LUT R0, R0, 0x7f, RZ, 0xc0, !PT ;  /* 0x0000007f00007812 */ /* 0x001fca00078ec0ff */
[----:B-1----:R-:W-:Y:S01]  /*0070*/  IMAD R0, R3, 0x80, R0 ;  /* 0x0000008003007824 */ /* 0x002fe200078e0200 */
[----:B------:R-:W-:-:S04]  /*0080*/  MOV R3, 0x4 ;  /* 0x0000000400037802 */ /* 0x000fc80000000f00 */
[C---:B------:R-:W-:Y:S01]  /*0090*/  ISETP.GE.AND P1, PT, R0.reuse, 0x6400, PT ;  /* 0x000064000000780c */ /* 0x040fe20003f26270 */
[----:B------:R-:W-:-:S12]  /*00a0*/  IMAD.WIDE R2, R0, R3, c[0x0][0x160] ;  /* 0x0000580000027625 */ /* 0x000fd800078e0203 */
[----:B------:R-:W-:Y:S05]  /*00b0*/  @P1 BRA `(.L_x_1) ;  /* 0x0000001000001947 */ /* 0x000fea0003800000 */
[----:B------:R0:W5:Y:S02]  /*00c0*/  LDG.E R4, [R2.64] ;  /* 0x0000000402047981 */ /* 0x000164000c1e1900 */
.L_x_1:
[----:B------:R-:W-:Y:S05]  /*00d0*/  BSYNC B0 ;  /* 0x0000000000007941 */ /* 0x000fea0003800000 */
.L_x_0:
[----:B-----5:R-:W-:-:S04]  /*00e0*/  FSETP.GEU.AND P0, PT, R4, RZ, PT ;  /* 0x000000ff0400720b */ /* 0x020fc80003f0e000 */
[----:B------:R-:W-:Y:S01]  /*00f0*/  FSEL R5, R4, RZ, P0 ;  /* 0x000000ff04057208 */ /* 0x000fe20000000000 */
[----:B------:R-:W-:Y:S08]  /*0100*/  @P1 EXIT ;  /* 0x000000000000194d */ /* 0x000ff00003800000 */
[----:B------:R-:W-:Y:S01]  /*0110*/  STG.E [R2.64], R5 ;  /* 0x0000000502007986 */ /* 0x000fe2000c101904 */
[----:B------:R-:W-:Y:S05]  /*0120*/  EXIT ;  /* 0x000000000000794d */ /* 0x000fea0003800000 */
.L_x_2:
[----:B------:R-:W-:-:S00]  /*0130*/  BRA `(.L_x_2) ;  /* 0xfffffff000007947 */ /* 0x000fc0000383ffff */
[----:B------:R-:W-:-:S00]  /*0140*/  NOP ;  /* 0x0000000000007918 */ /* 0x000fc00000000000 */
        /* <DEDUP_REMOVED lines=11> */
.L_x_3:
